//
// Generated by NVIDIA NVVM Compiler
//
// Compiler Build ID: CL-36424714
// Cuda compilation tools, release 13.0, V13.0.88
// Based on NVVM 20.0.0
//

.version 9.0
.target sm_100
.address_size 64

	// .globl	compute_mandelbrot

.visible .entry compute_mandelbrot(
	.param .u64 .ptr .align 1 compute_mandelbrot_param_0
)
{
	.reg .pred 	%p<7>;
	.reg .b16 	%rs<9>;
	.reg .b32 	%r<12>;
	.reg .b32 	%f<23>;
	.reg .b64 	%rd<5>;

	ld.param.u64 	%rd1, [compute_mandelbrot_param_0];
	mov.u32 	%r3, %ctaid.x;
	mov.u32 	%r4, %ntid.x;
	mov.u32 	%r5, %tid.x;
	mad.lo.s32 	%r1, %r3, %r4, %r5;
	mov.u32 	%r6, %ctaid.y;
	mov.u32 	%r7, %ntid.y;
	mov.u32 	%r8, %tid.y;
	mad.lo.s32 	%r9, %r6, %r7, %r8;
	setp.gt.s32 	%p1, %r1, 2559;
	setp.gt.u32 	%p2, %r9, 1439;
	or.pred  	%p3, %p1, %p2;
	@%p3 bra 	$L__BB0_4;
	cvt.rn.f32.s32 	%f12, %r1;
	div.rn.f32 	%f13, %f12, 0f45200000;
	fma.rn.f32 	%f1, %f13, 0f40600000, 0fC0200000;
	cvt.rn.f32.u32 	%f14, %r9;
	div.rn.f32 	%f15, %f14, 0f44B40000;
	fma.rn.f32 	%f2, %f15, 0f40000000, 0fBF800000;
	mov.b16 	%rs8, 0;
	mov.f32 	%f19, 0f00000000;
	mov.f32 	%f20, %f19;
	mov.f32 	%f21, %f19;
	mov.f32 	%f22, %f19;
$L__BB0_2:
	sub.f32 	%f16, %f20, %f19;
	add.f32 	%f7, %f1, %f16;
	add.f32 	%f17, %f22, %f22;
	fma.rn.f32 	%f21, %f17, %f21, %f2;
	add.s16 	%rs8, %rs8, 1;
	and.b16  	%rs4, %rs8, 255;
	mul.f32 	%f20, %f7, %f7;
	mul.f32 	%f19, %f21, %f21;
	add.f32 	%f18, %f20, %f19;
	setp.lt.f32 	%p4, %f18, 0f40800000;
	setp.ne.s16 	%p5, %rs4, 255;
	and.pred  	%p6, %p4, %p5;
	mov.f32 	%f22, %f7;
	@%p6 bra 	$L__BB0_2;
	mad.lo.s32 	%r10, %r9, 2560, %r1;
	mul.lo.s32 	%r11, %r10, 3;
	mul.lo.s16 	%rs5, %rs8, 9;
	cvt.s64.s32 	%rd2, %r11;
	cvta.to.global.u64 	%rd3, %rd1;
	add.s64 	%rd4, %rd3, %rd2;
	st.global.u8 	[%rd4], %rs5;
	mul.lo.s16 	%rs6, %rs8, 15;
	st.global.u8 	[%rd4+1], %rs6;
	mul.lo.s16 	%rs7, %rs8, 5;
	st.global.u8 	[%rd4+2], %rs7;
$L__BB0_4:
	ret;

}


// ===== COMPILED SASS (sm_100) =====

	.target	sm_100

	.elftype	@"ET_EXEC"


//--------------------- .note.nv.tkinfo           --------------------------
	.section	.note.nv.tkinfo,"",@"SHT_NOTE"
	.sectionflags	@"SHF_NOTE_NV_TKINFO"
	.tkinfo
        /*0018*/ 	.word	0x00000002
        /*0030*/ 	.string	""
        /*0030*/ 	.string	"ptxas"
        /*0030*/ 	.string	"Cuda compilation tools, release 13.0, V13.0.88"
        /*0030*/ 	.string	"Build cuda_13.0.r13.0/compiler.36424714_0"
        /*0030*/ 	.string	"-arch sm_100 -m 64 "



//--------------------- .note.nv.cuinfo           --------------------------
	.section	.note.nv.cuinfo,"",@"SHT_NOTE"
	.sectionflags	@"SHF_NOTE_NV_CUINFO"
        /*0018*/ 	.short	0x0002
        /*001a*/ 	.short	0x0064
        /*001c*/ 	.short	0x0082
	.zero		2


//--------------------- .nv.info                  --------------------------
	.section	.nv.info,"",@"SHT_CUDA_INFO"
	.align	4


	//----- nvinfo : EIATTR_REGCOUNT
	.align		4
        /*0000*/ 	.byte	0x04, 0x2f
        /*0002*/ 	.short	(.L_1 - .L_0)
	.align		4
.L_0:
        /*0004*/ 	.word	index@(compute_mandelbrot)
        /*0008*/ 	.word	0x00000011


	//----- nvinfo : EIATTR_FRAME_SIZE
	.align		4
.L_1:
        /*000c*/ 	.byte	0x04, 0x11
        /*000e*/ 	.short	(.L_3 - .L_2)
	.align		4
.L_2:
        /*0010*/ 	.word	index@($__internal_0_$__cuda_sm3x_div_rn_noftz_f32_slowpath)
        /*0014*/ 	.word	0x00000000


	//----- nvinfo : EIATTR_FRAME_SIZE
	.align		4
.L_3:
        /*0018*/ 	.byte	0x04, 0x11
        /*001a*/ 	.short	(.L_5 - .L_4)
	.align		4
.L_4:
        /*001c*/ 	.word	index@(compute_mandelbrot)
        /*0020*/ 	.word	0x00000000


	//----- nvinfo : EIATTR_MIN_STACK_SIZE
	.align		4
.L_5:
        /*0024*/ 	.byte	0x04, 0x12
        /*0026*/ 	.short	(.L_7 - .L_6)
	.align		4
.L_6:
        /*0028*/ 	.word	index@(compute_mandelbrot)
        /*002c*/ 	.word	0x00000000
.L_7:


//--------------------- .nv.compat                --------------------------
	.section	.nv.compat,"",@"SHT_CUDA_COMPAT_INFO"
	.align	4
        /*0000*/ 	.byte	0x02, 0x09, 0x00, 0x00, 0x02, 0x02, 0x01, 0x00, 0x02, 0x05, 0x05, 0x00, 0x03, 0x07, 0x01, 0x01
        /*0010*/ 	.byte	0x02, 0x03, 0x00, 0x00, 0x02, 0x06, 0x01, 0x00, 0x04, 0x0b, 0x08, 0x00, 0x01, 0x00, 0x00, 0x00
        /*0020*/ 	.byte	0x00, 0x00, 0x00, 0x00


//--------------------- .nv.info.compute_mandelbrot --------------------------
	.section	.nv.info.compute_mandelbrot,"",@"SHT_CUDA_INFO"
	.sectionflags	@""
	.align	4


	//----- nvinfo : EIATTR_CUDA_API_VERSION
	.align		4
        /*0000*/ 	.byte	0x04, 0x37
        /*0002*/ 	.short	(.L_9 - .L_8)
.L_8:
        /*0004*/ 	.word	0x00000082


	//----- nvinfo : EIATTR_KPARAM_INFO
	.align		4
.L_9:
        /*0008*/ 	.byte	0x04, 0x17
        /*000a*/ 	.short	(.L_11 - .L_10)
.L_10:
        /*000c*/ 	.word	0x00000000
        /*0010*/ 	.short	0x0000
        /*0012*/ 	.short	0x0000
        /*0014*/ 	.byte	0x00, 0xf5, 0x21, 0x00


	//----- nvinfo : EIATTR_SPARSE_MMA_MASK
	.align		4
.L_11:
        /*0018*/ 	.byte	0x03, 0x50
        /*001a*/ 	.short	0x0000


	//----- nvinfo : EIATTR_MAXREG_COUNT
	.align		4
        /*001c*/ 	.byte	0x03, 0x1b
        /*001e*/ 	.short	0x00ff


	//----- nvinfo : EIATTR_MERCURY_ISA_VERSION
	.align		4
        /*0020*/ 	.byte	0x03, 0x5f
        /*0022*/ 	.short	0x0101


	//----- nvinfo : EIATTR_VRC_CTA_INIT_COUNT
	.align		4
        /*0024*/ 	.byte	0x02, 0x4a
	.zero		1
	.zero		1


	//----- nvinfo : EIATTR_EXIT_INSTR_OFFSETS
	.align		4
        /*0028*/ 	.byte	0x04, 0x1c
        /*002a*/ 	.short	(.L_13 - .L_12)


	//   ....[0]....
.L_12:
        /*002c*/ 	.word	0x000000b0


	//   ....[1]....
        /*0030*/ 	.word	0x000004f0


	//----- nvinfo : EIATTR_CRS_STACK_SIZE
	.align		4
.L_13:
        /*0034*/ 	.byte	0x04, 0x1e
        /*0036*/ 	.short	(.L_15 - .L_14)
.L_14:
        /*0038*/ 	.word	0x00000000


	//----- nvinfo : EIATTR_CBANK_PARAM_SIZE
	.align		4
.L_15:
        /*003c*/ 	.byte	0x03, 0x19
        /*003e*/ 	.short	0x0008


	//----- nvinfo : EIATTR_PARAM_CBANK
	.align		4
        /*0040*/ 	.byte	0x04, 0x0a
        /*0042*/ 	.short	(.L_17 - .L_16)
	.align		4
.L_16:
        /*0044*/ 	.word	index@(.nv.constant0.compute_mandelbrot)
        /*0048*/ 	.short	0x0380
        /*004a*/ 	.short	0x0008


	//----- nvinfo : EIATTR_SW_WAR
	.align		4
.L_17:
        /*004c*/ 	.byte	0x04, 0x36
        /*004e*/ 	.short	(.L_19 - .L_18)
.L_18:
        /*0050*/ 	.word	0x00000008
.L_19:


//--------------------- .nv.callgraph             --------------------------
	.section	.nv.callgraph,"",@"SHT_CUDA_CALLGRAPH"
	.align	4
	.sectionentsize	8
	.align		4
        /*0000*/ 	.word	0x00000000
	.align		4
        /*0004*/ 	.word	0xffffffff
	.align		4
        /*0008*/ 	.word	0x00000000
	.align		4
        /*000c*/ 	.word	0xfffffffe
	.align		4
        /*0010*/ 	.word	0x00000000
	.align		4
        /*0014*/ 	.word	0xfffffffd
	.align		4
        /*0018*/ 	.word	0x00000000
	.align		4
        /*001c*/ 	.word	0xfffffffc


//--------------------- .text.compute_mandelbrot  --------------------------
	.section	.text.compute_mandelbrot,"ax",@progbits
	.align	128
        .global         compute_mandelbrot
        .type           compute_mandelbrot,@function
        .size           compute_mandelbrot,(.L_x_18 - compute_mandelbrot)
        .other          compute_mandelbrot,@"STO_CUDA_ENTRY STV_DEFAULT"
compute_mandelbrot:
.text.compute_mandelbrot:
[----:B------:R-:W-:Y:S01]  /*0000*/  LDC R1, c[0x0][0x37c] ;  /* 0x0000df00ff017b82 */ /* 0x000fe20000000800 */
[----:B------:R-:W0:Y:S07]  /*0010*/  S2R R3, SR_TID.Y ;  /* 0x0000000000037919 */ /* 0x000e2e0000002200 */
[----:B------:R-:W1:Y:S01]  /*0020*/  LDC R5, c[0x0][0x360] ;  /* 0x0000d800ff057b82 */ /* 0x000e620000000800 */
[----:B------:R-:W1:Y:S07]  /*0030*/  S2R R0, SR_TID.X ;  /* 0x0000000000007919 */ /* 0x000e6e0000002100 */
[----:B------:R-:W0:Y:S08]  /*0040*/  S2UR UR5, SR_CTAID.Y ;  /* 0x00000000000579c3 */ /* 0x000e300000002600 */
[----:B------:R-:W0:Y:S08]  /*0050*/  LDC R2, c[0x0][0x364] ;  /* 0x0000d900ff027b82 */ /* 0x000e300000000800 */
[----:B------:R-:W1:Y:S01]  /*0060*/  S2UR UR4, SR_CTAID.X ;  /* 0x00000000000479c3 */ /* 0x000e620000002500 */
[----:B0-----:R-:W-:-:S05]  /*0070*/  IMAD R2, R2, UR5, R3 ;  /* 0x0000000502027c24 */ /* 0x001fca000f8e0203 */
[----:B------:R-:W-:Y:S01]  /*0080*/  ISETP.GT.U32.AND P0, PT, R2, 0x59f, PT ;  /* 0x0000059f0200780c */ /* 0x000fe20003f04070 */
[----:B-1----:R-:W-:-:S05]  /*0090*/  IMAD R5, R5, UR4, R0 ;  /* 0x0000000405057c24 */ /* 0x002fca000f8e0200 */
[----:B------:R-:W-:-:S13]  /*00a0*/  ISETP.GT.OR P0, PT, R5, 0x9ff, P0 ;  /* 0x000009ff0500780c */ /* 0x000fda0000704670 */
[----:B------:R-:W-:Y:S05]  /*00b0*/  @P0 EXIT ;  /* 0x000000000000094d */ /* 0x000fea0003800000 */
[----:B------:R-:W-:Y:S01]  /*00c0*/  I2FP.F32.S32 R0, R5 ;  /* 0x0000000500007245 */ /* 0x000fe20000201400 */
[----:B------:R-:W-:Y:S01]  /*00d0*/  IMAD.MOV.U32 R4, RZ, RZ, 0x39cccccd ;  /* 0x39cccccdff047424 */ /* 0x000fe200078e00ff */
[----:B------:R-:W-:Y:S01]  /*00e0*/  BSSY.RECONVERGENT B0, `(.L_x_0) ;  /* 0x000000d000007945 */ /* 0x000fe20003800200 */
[----:B------:R-:W-:Y:S01]  /*00f0*/  IMAD.MOV.U32 R3, RZ, RZ, 0x45200000 ;  /* 0x45200000ff037424 */ /* 0x000fe200078e00ff */
[----:B------:R-:W0:Y:S03]  /*0100*/  FCHK P0, R0, 2560 ;  /* 0x4520000000007902 */ /* 0x000e260000000000 */
[----:B------:R-:W-:-:S04]  /*0110*/  FFMA R3, R4, -R3, 1 ;  /* 0x3f80000004037423 */ /* 0x000fc80000000803 */
[----:B------:R-:W-:-:S04]  /*0120*/  FFMA R3, R3, R4, 0.00039062500582076609135 ;  /* 0x39cccccd03037423 */ /* 0x000fc80000000004 */
[----:B------:R-:W-:-:S04]  /*0130*/  FFMA R4, R0, R3, RZ ;  /* 0x0000000300047223 */ /* 0x000fc800000000ff */
[----:B------:R-:W-:-:S04]  /*0140*/  FFMA R6, R4, -2560, R0 ;  /* 0xc520000004067823 */ /* 0x000fc80000000000 */
[----:B------:R-:W-:Y:S01]  /*0150*/  FFMA R4, R3, R6, R4 ;  /* 0x0000000603047223 */ /* 0x000fe20000000004 */
[----:B0-----:R-:W-:Y:S06]  /*0160*/  @!P0 BRA `(.L_x_1) ;  /* 0x0000000000108947 */ /* 0x001fec0003800000 */
[----:B------:R-:W-:Y:S01]  /*0170*/  IMAD.MOV.U32 R3, RZ, RZ, 0x45200000 ;  /* 0x45200000ff037424 */ /* 0x000fe200078e00ff */
[----:B------:R-:W-:-:S07]  /*0180*/  MOV R6, 0x1a0 ;  /* 0x000001a000067802 */ /* 0x000fce0000000f00 */
[----:B------:R-:W-:Y:S05]  /*0190*/  CALL.REL.NOINC `($__internal_0_$__cuda_sm3x_div_rn_noftz_f32_slowpath) ;  /* 0x0000000000d87944 */ /* 0x000fea0003c00000 */
[----:B------:R-:W-:-:S07]  /*01a0*/  IMAD.MOV.U32 R4, RZ, RZ, R0 ;  /* 0x000000ffff047224 */ /* 0x000fce00078e0000 */
.L_x_1:
[----:B------:R-:W-:Y:S05]  /*01b0*/  BSYNC.RECONVERGENT B0 ;  /* 0x0000000000007941 */ /* 0x000fea0003800200 */
.L_x_0:
[----:B------:R-:W-:Y:S01]  /*01c0*/  HFMA2 R3, -RZ, RZ, 4.703125, 0 ;  /* 0x44b40000ff037431 */ /* 0x000fe200000001ff */
[----:B------:R-:W-:Y:S01]  /*01d0*/  I2FP.F32.U32 R0, R2 ;  /* 0x0000000200007245 */ /* 0x000fe20000201000 */
[----:B------:R-:W-:Y:S01]  /*01e0*/  IMAD.MOV.U32 R6, RZ, RZ, 0x3a360b61 ;  /* 0x3a360b61ff067424 */ /* 0x000fe200078e00ff */
[----:B------:R-:W-:Y:S01]  /*01f0*/  BSSY.RECONVERGENT B0, `(.L_x_2) ;  /* 0x000000e000007945 */ /* 0x000fe20003800200 */
[----:B------:R-:W-:Y:S01]  /*0200*/  IMAD.MOV.U32 R9, RZ, RZ, 0x40600000 ;  /* 0x40600000ff097424 */ /* 0x000fe200078e00ff */
[----:B------:R-:W0:Y:S03]  /*0210*/  FCHK P0, R0, 1440 ;  /* 0x44b4000000007902 */ /* 0x000e260000000000 */
[----:B------:R-:W-:Y:S01]  /*0220*/  FFMA R4, R4, R9, -2.5 ;  /* 0xc020000004047423 */ /* 0x000fe20000000009 */
[----:B------:R-:W-:-:S04]  /*0230*/  FFMA R3, R6, -R3, 1 ;  /* 0x3f80000006037423 */ /* 0x000fc80000000803 */
[----:B------:R-:W-:-:S04]  /*0240*/  FFMA R3, R3, R6, 0.00069444446125999093056 ;  /* 0x3a360b6103037423 */ /* 0x000fc80000000006 */
        /* <DEDUP_REMOVED lines=8> */
.L_x_3:
[----:B------:R-:W-:Y:S05]  /*02d0*/  BSYNC.RECONVERGENT B0 ;  /* 0x0000000000007941 */ /* 0x000fea0003800200 */
.L_x_2:
[----:B------:R-:W-:Y:S01]  /*02e0*/  IMAD.MOV.U32 R6, RZ, RZ, 0x40000000 ;  /* 0x40000000ff067424 */ /* 0x000fe200078e00ff */
[----:B------:R-:W-:Y:S01]  /*02f0*/  BSSY.RECONVERGENT B0, `(.L_x_4) ;  /* 0x0000013000007945 */ /* 0x000fe20003800200 */
[----:B------:R-:W-:Y:S01]  /*0300*/  PRMT R0, RZ, 0x7610, R0 ;  /* 0x00007610ff007816 */ /* 0x000fe20000000000 */
[----:B------:R-:W-:Y:S02]  /*0310*/  IMAD.MOV.U32 R8, RZ, RZ, RZ ;  /* 0x000000ffff087224 */ /* 0x000fe400078e00ff */
[----:B------:R-:W-:Y:S01]  /*0320*/  FFMA R9, R3, R6, -1 ;  /* 0xbf80000003097423 */ /* 0x000fe20000000006 */
[----:B------:R-:W-:Y:S02]  /*0330*/  MOV R3, RZ ;  /* 0x000000ff00037202 */ /* 0x000fe40000000f00 */
[----:B------:R-:W-:Y:S01]  /*0340*/  CS2R R6, SRZ ;  /* 0x0000000000067805 */ /* 0x000fe2000001ff00 */
[----:B------:R-:W0:Y:S06]  /*0350*/  LDCU.64 UR4, c[0x0][0x358] ;  /* 0x00006b00ff0477ac */ /* 0x000e2c0008000a00 */
.L_x_5:
[----:B------:R-:W-:Y:S01]  /*0360*/  FADD R3, R6, -R3 ;  /* 0x8000000306037221 */ /* 0x000fe20000000000 */
[----:B------:R-:W-:Y:S01]  /*0370*/  FADD R6, R8, R8 ;  /* 0x0000000808067221 */ /* 0x000fe20000000000 */
[----:B------:R-:W-:Y:S02]  /*0380*/  VIADD R0, R0, 0x1 ;  /* 0x0000000100007836 */ /* 0x000fe40000000000 */
[----:B------:R-:W-:Y:S01]  /*0390*/  FADD R8, R4, R3 ;  /* 0x0000000304087221 */ /* 0x000fe20000000000 */
[----:B------:R-:W-:Y:S02]  /*03a0*/  FFMA R7, R6, R7, R9 ;  /* 0x0000000706077223 */ /* 0x000fe40000000009 */
[----:B------:R-:W-:Y:S01]  /*03b0*/  LOP3.LUT R10, R0, 0xff, RZ, 0xc0, !PT ;  /* 0x000000ff000a7812 */ /* 0x000fe200078ec0ff */
[----:B------:R-:W-:Y:S01]  /*03c0*/  FMUL R6, R8, R8 ;  /* 0x0000000808067220 */ /* 0x000fe20000400000 */
[----:B------:R-:W-:Y:S02]  /*03d0*/  FMUL R3, R7, R7 ;  /* 0x0000000707037220 */ /* 0x000fe40000400000 */
[----:B------:R-:W-:-:S02]  /*03e0*/  ISETP.NE.AND P0, PT, R10, 0xff, PT ;  /* 0x000000ff0a00780c */ /* 0x000fc40003f05270 */
[----:B------:R-:W-:-:S05]  /*03f0*/  FADD R11, R6, R3 ;  /* 0x00000003060b7221 */ /* 0x000fca0000000000 */
[----:B------:R-:W-:-:S13]  /*0400*/  FSETP.LT.AND P1, PT, R11, 4, PT ;  /* 0x408000000b00780b */ /* 0x000fda0003f21000 */
[----:B------:R-:W-:Y:S05]  /*0410*/  @P0 BRA P1, `(.L_x_5) ;  /* 0xfffffffc00d00947 */ /* 0x000fea000083ffff */
[----:B0-----:R-:W-:Y:S05]  /*0420*/  BSYNC.RECONVERGENT B0 ;  /* 0x0000000000007941 */ /* 0x001fea0003800200 */
.L_x_4:
[----:B------:R-:W0:Y:S01]  /*0430*/  LDCU.64 UR6, c[0x0][0x380] ;  /* 0x00007000ff0677ac */ /* 0x000e220008000a00 */
[----:B------:R-:W-:Y:S01]  /*0440*/  IMAD R2, R2, 0xa00, R5 ;  /* 0x00000a0002027824 */ /* 0x000fe200078e0205 */
[----:B------:R-:W-:-:S03]  /*0450*/  PRMT R9, R0, 0x9910, RZ ;  /* 0x0000991000097816 */ /* 0x000fc600000000ff */
[----:B------:R-:W-:Y:S02]  /*0460*/  IMAD R0, R2, 0x3, RZ ;  /* 0x0000000302007824 */ /* 0x000fe400078e02ff */
[C---:B------:R-:W-:Y:S02]  /*0470*/  IMAD R5, R9.reuse, 0x9, RZ ;  /* 0x0000000909057824 */ /* 0x040fe400078e02ff */
[C---:B------:R-:W-:Y:S02]  /*0480*/  IMAD R7, R9.reuse, 0xf, RZ ;  /* 0x0000000f09077824 */ /* 0x040fe400078e02ff */
[----:B------:R-:W-:Y:S01]  /*0490*/  IMAD R9, R9, 0x5, RZ ;  /* 0x0000000509097824 */ /* 0x000fe200078e02ff */
[----:B0-----:R-:W-:-:S04]  /*04a0*/  IADD3 R2, P0, PT, R0, UR6, RZ ;  /* 0x0000000600027c10 */ /* 0x001fc8000ff1e0ff */
[----:B------:R-:W-:-:S05]  /*04b0*/  LEA.HI.X.SX32 R3, R0, UR7, 0x1, P0 ;  /* 0x0000000700037c11 */ /* 0x000fca00080f0eff */
[----:B------:R-:W-:Y:S04]  /*04c0*/  STG.E.U8 desc[UR4][R2.64], R5 ;  /* 0x0000000502007986 */ /* 0x000fe8000c101104 */
[----:B------:R-:W-:Y:S04]  /*04d0*/  STG.E.U8 desc[UR4][R2.64+0x1], R7 ;  /* 0x0000010702007986 */ /* 0x000fe8000c101104 */
[----:B------:R-:W-:Y:S01]  /*04e0*/  STG.E.U8 desc[UR4][R2.64+0x2], R9 ;  /* 0x0000020902007986 */ /* 0x000fe2000c101104 */
[----:B------:R-:W-:Y:S05]  /*04f0*/  EXIT ;  /* 0x000000000000794d */ /* 0x000fea0003800000 */
        .weak           $__internal_0_$__cuda_sm3x_div_rn_noftz_f32_slowpath
        .type           $__internal_0_$__cuda_sm3x_div_rn_noftz_f32_slowpath,@function
        .size           $__internal_0_$__cuda_sm3x_div_rn_noftz_f32_slowpath,(.L_x_18 - $__internal_0_$__cuda_sm3x_div_rn_noftz_f32_slowpath)
$__internal_0_$__cuda_sm3x_div_rn_noftz_f32_slowpath:
[----:B------:R-:W-:Y:S01]  /*0500*/  SHF.R.U32.HI R8, RZ, 0x17, R3 ;  /* 0x00000017ff087819 */ /* 0x000fe20000011603 */
[----:B------:R-:W-:Y:S01]  /*0510*/  BSSY.RECONVERGENT B1, `(.L_x_6) ;  /* 0x0000062000017945 */ /* 0x000fe20003800200 */
[----:B------:R-:W-:Y:S02]  /*0520*/  SHF.R.U32.HI R7, RZ, 0x17, R0 ;  /* 0x00000017ff077819 */ /* 0x000fe40000011600 */
[----:B------:R-:W-:Y:S02]  /*0530*/  LOP3.LUT R12, R8, 0xff, RZ, 0xc0, !PT ;  /* 0x000000ff080c7812 */ /* 0x000fe400078ec0ff */
[----:B------:R-:W-:-:S03]  /*0540*/  LOP3.LUT R10, R7, 0xff, RZ, 0xc0, !PT ;  /* 0x000000ff070a7812 */ /* 0x000fc600078ec0ff */
[----:B------:R-:W-:Y:S02]  /*0550*/  VIADD R9, R12, 0xffffffff ;  /* 0xffffffff0c097836 */ /* 0x000fe40000000000 */
[----:B------:R-:W-:-:S03]  /*0560*/  VIADD R8, R10, 0xffffffff ;  /* 0xffffffff0a087836 */ /* 0x000fc60000000000 */
[----:B------:R-:W-:-:S04]  /*0570*/  ISETP.GT.U32.AND P0, PT, R9, 0xfd, PT ;  /* 0x000000fd0900780c */ /* 0x000fc80003f04070 */
[----:B------:R-:W-:-:S13]  /*0580*/  ISETP.GT.U32.OR P0, PT, R8, 0xfd, P0 ;  /* 0x000000fd0800780c */ /* 0x000fda0000704470 */
[----:B------:R-:W-:Y:S01]  /*0590*/  @!P0 MOV R7, RZ ;  /* 0x000000ff00078202 */ /* 0x000fe20000000f00 */
[----:B------:R-:W-:Y:S06]  /*05a0*/  @!P0 BRA `(.L_x_7) ;  /* 0x00000000005c8947 */ /* 0x000fec0003800000 */
[----:B------:R-:W-:Y:S02]  /*05b0*/  FSETP.GTU.FTZ.AND P0, PT, |R0|, +INF , PT ;  /* 0x7f8000000000780b */ /* 0x000fe40003f1c200 */
[----:B------:R-:W-:-:S04]  /*05c0*/  FSETP.GTU.FTZ.AND P1, PT, |R3|, +INF , PT ;  /* 0x7f8000000300780b */ /* 0x000fc80003f3c200 */
[----:B------:R-:W-:-:S13]  /*05d0*/  PLOP3.LUT P0, PT, P0, P1, PT, 0xf8, 0x8f ;  /* 0x00000000008f781c */ /* 0x000fda0000703f70 */
[----:B------:R-:W-:Y:S05]  /*05e0*/  @P0 BRA `(.L_x_8) ;  /* 0x00000004004c0947 */ /* 0x000fea0003800000 */
[----:B------:R-:W-:-:S13]  /*05f0*/  LOP3.LUT P0, RZ, R3, 0x7fffffff, R0, 0xc8, !PT ;  /* 0x7fffffff03ff7812 */ /* 0x000fda000780c800 */
[----:B------:R-:W-:Y:S05]  /*0600*/  @!P0 BRA `(.L_x_9) ;  /* 0x00000004003c8947 */ /* 0x000fea0003800000 */
[C---:B------:R-:W-:Y:S02]  /*0610*/  FSETP.NEU.FTZ.AND P2, PT, |R0|.reuse, +INF , PT ;  /* 0x7f8000000000780b */ /* 0x040fe40003f5d200 */
[----:B------:R-:W-:Y:S02]  /*0620*/  FSETP.NEU.FTZ.AND P1, PT, |R3|, +INF , PT ;  /* 0x7f8000000300780b */ /* 0x000fe40003f3d200 */
[----:B------:R-:W-:-:S11]  /*0630*/  FSETP.NEU.FTZ.AND P0, PT, |R0|, +INF , PT ;  /* 0x7f8000000000780b */ /* 0x000fd60003f1d200 */
[----:B------:R-:W-:Y:S05]  /*0640*/  @!P1 BRA !P2, `(.L_x_9) ;  /* 0x00000004002c9947 */ /* 0x000fea0005000000 */
[----:B------:R-:W-:-:S04]  /*0650*/  LOP3.LUT P2, RZ, R0, 0x7fffffff, RZ, 0xc0, !PT ;  /* 0x7fffffff00ff7812 */ /* 0x000fc8000784c0ff */
[----:B------:R-:W-:-:S13]  /*0660*/  PLOP3.LUT P1, PT, P1, P2, PT, 0x2f, 0xf2 ;  /* 0x0000000000f2781c */ /* 0x000fda0000f24577 */
[----:B------:R-:W-:Y:S05]  /*0670*/  @P1 BRA `(.L_x_10) ;  /* 0x0000000400181947 */ /* 0x000fea0003800000 */
[----:B------:R-:W-:-:S04]  /*0680*/  LOP3.LUT P1, RZ, R3, 0x7fffffff, RZ, 0xc0, !PT ;  /* 0x7fffffff03ff7812 */ /* 0x000fc8000782c0ff */
[----:B------:R-:W-:-:S13]  /*0690*/  PLOP3.LUT P0, PT, P0, P1, PT, 0x2f, 0xf2 ;  /* 0x0000000000f2781c */ /* 0x000fda0000702577 */
[----:B------:R-:W-:Y:S05]  /*06a0*/  @P0 BRA `(.L_x_11) ;  /* 0x0000000400000947 */ /* 0x000fea0003800000 */
[----:B------:R-:W-:Y:S02]  /*06b0*/  ISETP.GE.AND P0, PT, R8, RZ, PT ;  /* 0x000000ff0800720c */ /* 0x000fe40003f06270 */
[----:B------:R-:W-:-:S11]  /*06c0*/  ISETP.GE.AND P1, PT, R9, RZ, PT ;  /* 0x000000ff0900720c */ /* 0x000fd60003f26270 */
[----:B------:R-:W-:Y:S02]  /*06d0*/  @P0 IMAD.MOV.U32 R7, RZ, RZ, RZ ;  /* 0x000000ffff070224 */ /* 0x000fe400078e00ff */
[----:B------:R-:W-:Y:S01]  /*06e0*/  @!P0 FFMA R0, R0, 1.84467440737095516160e+19, RZ ;  /* 0x5f80000000008823 */ /* 0x000fe200000000ff */
[----:B------:R-:W-:Y:S02]  /*06f0*/  @!P0 IMAD.MOV.U32 R7, RZ, RZ, -0x40 ;  /* 0xffffffc0ff078424 */ /* 0x000fe400078e00ff */
[----:B------:R-:W-:Y:S02]  /*0700*/  @!P1 FFMA R3, R3, 1.84467440737095516160e+19, RZ ;  /* 0x5f80000003039823 */ /* 0x000fe400000000ff */
[----:B------:R-:W-:-:S07]  /*0710*/  @!P1 VIADD R7, R7, 0x40 ;  /* 0x0000004007079836 */ /* 0x000fce0000000000 */
.L_x_7:
[----:B------:R-:W-:Y:S01]  /*0720*/  LEA R8, R12, 0xc0800000, 0x17 ;  /* 0xc08000000c087811 */ /* 0x000fe200078eb8ff */
[----:B------:R-:W-:Y:S04]  /*0730*/  BSSY.RECONVERGENT B2, `(.L_x_12) ;  /* 0x0000036000027945 */ /* 0x000fe80003800200 */
[----:B------:R-:W-:Y:S01]  /*0740*/  IMAD.IADD R8, R3, 0x1, -R8 ;  /* 0x0000000103087824 */ /* 0x000fe200078e0a08 */
[----:B------:R-:W-:-:S03]  /*0750*/  IADD3 R3, PT, PT, R10, -0x7f, RZ ;  /* 0xffffff810a037810 */ /* 0x000fc60007ffe0ff */
[----:B------:R0:W1:Y:S01]  /*0760*/  MUFU.RCP R9, R8 ;  /* 0x0000000800097308 */ /* 0x0000620000001000 */
[----:B------:R-:W-:Y:S01]  /*0770*/  FADD.FTZ R11, -R8, -RZ ;  /* 0x800000ff080b7221 */ /* 0x000fe20000010100 */
[C---:B------:R-:W-:Y:S01]  /*0780*/  IMAD R0, R3.reuse, -0x800000, R0 ;  /* 0xff80000003007824 */ /* 0x040fe200078e0200 */
[----:B0-----:R-:W-:-:S05]  /*0790*/  IADD3 R8, PT, PT, R3, 0x7f, -R12 ;  /* 0x0000007f03087810 */ /* 0x001fca0007ffe80c */
[----:B------:R-:W-:Y:S02]  /*07a0*/  IMAD.IADD R8, R8, 0x1, R7 ;  /* 0x0000000108087824 */ /* 0x000fe400078e0207 */
[----:B-1----:R-:W-:-:S04]  /*07b0*/  FFMA R10, R9, R11, 1 ;  /* 0x3f800000090a7423 */ /* 0x002fc8000000000b */
[----:B------:R-:W-:-:S04]  /*07c0*/  FFMA R14, R9, R10, R9 ;  /* 0x0000000a090e7223 */ /* 0x000fc80000000009 */
[----:B------:R-:W-:-:S04]  /*07d0*/  FFMA R9, R0, R14, RZ ;  /* 0x0000000e00097223 */ /* 0x000fc800000000ff */
[----:B------:R-:W-:-:S04]  /*07e0*/  FFMA R10, R11, R9, R0 ;  /* 0x000000090b0a7223 */ /* 0x000fc80000000000 */
[----:B------:R-:W-:-:S04]  /*07f0*/  FFMA R9, R14, R10, R9 ;  /* 0x0000000a0e097223 */ /* 0x000fc80000000009 */
[----:B------:R-:W-:-:S04]  /*0800*/  FFMA R10, R11, R9, R0 ;  /* 0x000000090b0a7223 */ /* 0x000fc80000000000 */
[----:B------:R-:W-:-:S05]  /*0810*/  FFMA R0, R14, R10, R9 ;  /* 0x0000000a0e007223 */ /* 0x000fca0000000009 */
[----:B------:R-:W-:-:S04]  /*0820*/  SHF.R.U32.HI R3, RZ, 0x17, R0 ;  /* 0x00000017ff037819 */ /* 0x000fc80000011600 */
[----:B------:R-:W-:-:S05]  /*0830*/  LOP3.LUT R3, R3, 0xff, RZ, 0xc0, !PT ;  /* 0x000000ff03037812 */ /* 0x000fca00078ec0ff */
[----:B------:R-:W-:-:S04]  /*0840*/  IMAD.IADD R11, R3, 0x1, R8 ;  /* 0x00000001030b7824 */ /* 0x000fc800078e0208 */
[----:B------:R-:W-:-:S05]  /*0850*/  VIADD R3, R11, 0xffffffff ;  /* 0xffffffff0b037836 */ /* 0x000fca0000000000 */
[----:B------:R-:W-:-:S13]  /*0860*/  ISETP.GE.U32.AND P0, PT, R3, 0xfe, PT ;  /* 0x000000fe0300780c */ /* 0x000fda0003f06070 */
[----:B------:R-:W-:Y:S05]  /*0870*/  @!P0 BRA `(.L_x_13) ;  /* 0x0000000000808947 */ /* 0x000fea0003800000 */
[----:B------:R-:W-:-:S13]  /*0880*/  ISETP.GT.AND P0, PT, R11, 0xfe, PT ;  /* 0x000000fe0b00780c */ /* 0x000fda0003f04270 */
[----:B------:R-:W-:Y:S05]  /*0890*/  @P0 BRA `(.L_x_14) ;  /* 0x00000000006c0947 */ /* 0x000fea0003800000 */
[----:B------:R-:W-:-:S13]  /*08a0*/  ISETP.GE.AND P0, PT, R11, 0x1, PT ;  /* 0x000000010b00780c */ /* 0x000fda0003f06270 */
[----:B------:R-:W-:Y:S05]  /*08b0*/  @P0 BRA `(.L_x_15) ;  /* 0x0000000000740947 */ /* 0x000fea0003800000 */
[----:B------:R-:W-:Y:S02]  /*08c0*/  ISETP.GE.AND P0, PT, R11, -0x18, PT ;  /* 0xffffffe80b00780c */ /* 0x000fe40003f06270 */
[----:B------:R-:W-:-:S11]  /*08d0*/  LOP3.LUT R0, R0, 0x80000000, RZ, 0xc0, !PT ;  /* 0x8000000000007812 */ /* 0x000fd600078ec0ff */
[----:B------:R-:W-:Y:S05]  /*08e0*/  @!P0 BRA `(.L_x_15) ;  /* 0x0000000000688947 */ /* 0x000fea0003800000 */
[CCC-:B------:R-:W-:Y:S01]  /*08f0*/  FFMA.RZ R3, R14.reuse, R10.reuse, R9.reuse ;  /* 0x0000000a0e037223 */ /* 0x1c0fe2000000c009 */
[CCC-:B------:R-:W-:Y:S01]  /*0900*/  FFMA.RM R8, R14.reuse, R10.reuse, R9.reuse ;  /* 0x0000000a0e087223 */ /* 0x1c0fe20000004009 */
[C---:B------:R-:W-:Y:S02]  /*0910*/  ISETP.NE.AND P2, PT, R11.reuse, RZ, PT ;  /* 0x000000ff0b00720c */ /* 0x040fe40003f45270 */
[----:B------:R-:W-:Y:S02]  /*0920*/  ISETP.NE.AND P1, PT, R11, RZ, PT ;  /* 0x000000ff0b00720c */ /* 0x000fe40003f25270 */
[----:B------:R-:W-:Y:S01]  /*0930*/  LOP3.LUT R7, R3, 0x7fffff, RZ, 0xc0, !PT ;  /* 0x007fffff03077812 */ /* 0x000fe200078ec0ff */
[----:B------:R-:W-:Y:S01]  /*0940*/  FFMA.RP R3, R14, R10, R9 ;  /* 0x0000000a0e037223 */ /* 0x000fe20000008009 */
[C---:B------:R-:W-:Y:S01]  /*0950*/  VIADD R10, R11.reuse, 0x20 ;  /* 0x000000200b0a7836 */ /* 0x040fe20000000000 */
[----:B------:R-:W-:Y:S02]  /*0960*/  IADD3 R9, PT, PT, -R11, RZ, RZ ;  /* 0x000000ff0b097210 */ /* 0x000fe40007ffe1ff */
[----:B------:R-:W-:-:S02]  /*0970*/  LOP3.LUT R7, R7, 0x800000, RZ, 0xfc, !PT ;  /* 0x0080000007077812 */ /* 0x000fc400078efcff */
[----:B------:R-:W-:Y:S02]  /*0980*/  FSETP.NEU.FTZ.AND P0, PT, R3, R8, PT ;  /* 0x000000080300720b */ /* 0x000fe40003f1d000 */
[----:B------:R-:W-:Y:S02]  /*0990*/  SHF.L.U32 R10, R7, R10, RZ ;  /* 0x0000000a070a7219 */ /* 0x000fe400000006ff */
[----:B------:R-:W-:Y:S02]  /*09a0*/  SEL R8, R9, RZ, P2 ;  /* 0x000000ff09087207 */ /* 0x000fe40001000000 */
[----:B------:R-:W-:Y:S02]  /*09b0*/  ISETP.NE.AND P1, PT, R10, RZ, P1 ;  /* 0x000000ff0a00720c */ /* 0x000fe40000f25270 */
[----:B------:R-:W-:Y:S02]  /*09c0*/  SHF.R.U32.HI R8, RZ, R8, R7 ;  /* 0x00000008ff087219 */ /* 0x000fe40000011607 */
[----:B------:R-:W-:-:S02]  /*09d0*/  PLOP3.LUT P0, PT, P0, P1, PT, 0xf8, 0x8f ;  /* 0x00000000008f781c */ /* 0x000fc40000703f70 */
[----:B------:R-:W-:Y:S02]  /*09e0*/  SHF.R.U32.HI R10, RZ, 0x1, R8 ;  /* 0x00000001ff0a7819 */ /* 0x000fe40000011608 */
[----:B------:R-:W-:-:S04]  /*09f0*/  SEL R3, RZ, 0x1, !P0 ;  /* 0x00000001ff037807 */ /* 0x000fc80004000000 */
[----:B------:R-:W-:-:S04]  /*0a00*/  LOP3.LUT R3, R3, 0x1, R10, 0xf8, !PT ;  /* 0x0000000103037812 */ /* 0x000fc800078ef80a */
[----:B------:R-:W-:-:S05]  /*0a10*/  LOP3.LUT R3, R3, R8, RZ, 0xc0, !PT ;  /* 0x0000000803037212 */ /* 0x000fca00078ec0ff */
[----:B------:R-:W-:-:S05]  /*0a20*/  IMAD.IADD R3, R10, 0x1, R3 ;  /* 0x000000010a037824 */ /* 0x000fca00078e0203 */
[----:B------:R-:W-:Y:S01]  /*0a30*/  LOP3.LUT R0, R3, R0, RZ, 0xfc, !PT ;  /* 0x0000000003007212 */ /* 0x000fe200078efcff */
[----:B------:R-:W-:Y:S06]  /*0a40*/  BRA `(.L_x_15) ;  /* 0x0000000000107947 */ /* 0x000fec0003800000 */
.L_x_14:
[----:B------:R-:W-:-:S04]  /*0a50*/  LOP3.LUT R0, R0, 0x80000000, RZ, 0xc0, !PT ;  /* 0x8000000000007812 */ /* 0x000fc800078ec0ff */
[----:B------:R-:W-:Y:S01]  /*0a60*/  LOP3.LUT R0, R0, 0x7f800000, RZ, 0xfc, !PT ;  /* 0x7f80000000007812 */ /* 0x000fe200078efcff */
[----:B------:R-:W-:Y:S06]  /*0a70*/  BRA `(.L_x_15) ;  /* 0x0000000000047947 */ /* 0x000fec0003800000 */
.L_x_13:
[----:B------:R-:W-:-:S07]  /*0a80*/  IMAD R0, R8, 0x800000, R0 ;  /* 0x0080000008007824 */ /* 0x000fce00078e0200 */
.L_x_15:
[----:B------:R-:W-:Y:S05]  /*0a90*/  BSYNC.RECONVERGENT B2 ;  /* 0x0000000000027941 */ /* 0x000fea0003800200 */
.L_x_12:
[----:B------:R-:W-:Y:S05]  /*0aa0*/  BRA `(.L_x_16) ;  /* 0x0000000000207947 */ /* 0x000fea0003800000 */
.L_x_11:
[----:B------:R-:W-:-:S04]  /*0ab0*/  LOP3.LUT R0, R3, 0x80000000, R0, 0x48, !PT ;  /* 0x8000000003007812 */ /* 0x000fc800078e4800 */
[----:B------:R-:W-:Y:S01]  /*0ac0*/  LOP3.LUT R0, R0, 0x7f800000, RZ, 0xfc, !PT ;  /* 0x7f80000000007812 */ /* 0x000fe200078efcff */
[----:B------:R-:W-:Y:S06]  /*0ad0*/  BRA `(.L_x_16) ;  /* 0x0000000000147947 */ /* 0x000fec0003800000 */
.L_x_10:
[----:B------:R-:W-:Y:S01]  /*0ae0*/  LOP3.LUT R0, R3, 0x80000000, R0, 0x48, !PT ;  /* 0x8000000003007812 */ /* 0x000fe200078e4800 */
[----:B------:R-:W-:Y:S06]  /*0af0*/  BRA `(.L_x_16) ;  /* 0x00000000000c7947 */ /* 0x000fec0003800000 */
.L_x_9:
[----:B------:R-:W0:Y:S01]  /*0b00*/  MUFU.RSQ R0, -QNAN ;  /* 0xffc0000000007908 */ /* 0x000e220000001400 */
[----:B------:R-:W-:Y:S05]  /*0b10*/  BRA `(.L_x_16) ;  /* 0x0000000000047947 */ /* 0x000fea0003800000 */
.L_x_8:
[----:B------:R-:W-:-:S07]  /*0b20*/  FADD.FTZ R0, R0, R3 ;  /* 0x0000000300007221 */ /* 0x000fce0000010000 */
.L_x_16:
[----:B------:R-:W-:Y:S05]  /*0b30*/  BSYNC.RECONVERGENT B1 ;  /* 0x0000000000017941 */ /* 0x000fea0003800200 */
.L_x_6:
[----:B------:R-:W-:-:S04]  /*0b40*/  IMAD.MOV.U32 R7, RZ, RZ, 0x0 ;  /* 0x00000000ff077424 */ /* 0x000fc800078e00ff */
[----:B0-----:R-:W-:Y:S05]  /*0b50*/  RET.REL.NODEC R6 `(compute_mandelbrot) ;  /* 0xfffffff406287950 */ /* 0x001fea0003c3ffff */
.L_x_17:
[----:B------:R-:W-:-:S00]  /*0b60*/  BRA `(.L_x_17) ;  /* 0xfffffffc00fc7947 */ /* 0x000fc0000383ffff */
[----:B------:R-:W-:-:S00]  /*0b70*/  NOP ;  /* 0x0000000000007918 */ /* 0x000fc00000000000 */
        /* <DEDUP_REMOVED lines=8> */
.L_x_18:


//--------------------- .nv.shared.reserved.0     --------------------------
	.section	.nv.shared.reserved.0,"aw",@nobits
	.weak		__nv_reservedSMEM_offset_0_alias
	.size		__nv_reservedSMEM_offset_0_alias, 0, 64
	.other		__nv_reservedSMEM_offset_0_alias,@"STO_CUDA_RESERVED_SHARED STV_DEFAULT"
__nv_reservedSMEM_offset_0_alias:
	.zero		0
	.zero		64


//--------------------- .nv.constant0.compute_mandelbrot --------------------------
	.section	.nv.constant0.compute_mandelbrot,"a",@progbits
	.sectionflags	@""
	.align	4
.nv.constant0.compute_mandelbrot:
	.zero		904


//--------------------- SYMBOLS --------------------------

	.type		.nv.reservedSmem.offset0,@object
	.size		.nv.reservedSmem.offset0,0x4
